//
// Generated by NVIDIA NVVM Compiler
//
// Compiler Build ID: CL-36424714
// Cuda compilation tools, release 13.0, V13.0.88
// Based on NVVM 20.0.0
//

.version 9.0
.target sm_100
.address_size 64

	// .globl	_Z17convertFp32ToFp16P6__halfPfi

.visible .entry _Z17convertFp32ToFp16P6__halfPfi(
	.param .u64 .ptr .align 1 _Z17convertFp32ToFp16P6__halfPfi_param_0,
	.param .u64 .ptr .align 1 _Z17convertFp32ToFp16P6__halfPfi_param_1,
	.param .u32 _Z17convertFp32ToFp16P6__halfPfi_param_2
)
{
	.reg .pred 	%p<2>;
	.reg .b16 	%rs<2>;
	.reg .b32 	%r<6>;
	.reg .b32 	%f<2>;
	.reg .b64 	%rd<9>;

	ld.param.u64 	%rd1, [_Z17convertFp32ToFp16P6__halfPfi_param_0];
	ld.param.u64 	%rd2, [_Z17convertFp32ToFp16P6__halfPfi_param_1];
	ld.param.u32 	%r2, [_Z17convertFp32ToFp16P6__halfPfi_param_2];
	mov.u32 	%r3, %ntid.x;
	mov.u32 	%r4, %ctaid.x;
	mov.u32 	%r5, %tid.x;
	mad.lo.s32 	%r1, %r3, %r4, %r5;
	setp.ge.s32 	%p1, %r1, %r2;
	@%p1 bra 	$L__BB0_2;
	cvta.to.global.u64 	%rd3, %rd2;
	cvta.to.global.u64 	%rd4, %rd1;
	mul.wide.s32 	%rd5, %r1, 2;
	add.s64 	%rd6, %rd4, %rd5;
	mul.wide.s32 	%rd7, %r1, 4;
	add.s64 	%rd8, %rd3, %rd7;
	ld.global.f32 	%f1, [%rd8];
	// begin inline asm
	{  cvt.rn.f16.f32 %rs1, %f1;}

	// end inline asm
	st.global.u16 	[%rd6], %rs1;
$L__BB0_2:
	ret;

}
	// .globl	_Z17convertFp16ToFp32PfP6__halfi
.visible .entry _Z17convertFp16ToFp32PfP6__halfi(
	.param .u64 .ptr .align 1 _Z17convertFp16ToFp32PfP6__halfi_param_0,
	.param .u64 .ptr .align 1 _Z17convertFp16ToFp32PfP6__halfi_param_1,
	.param .u32 _Z17convertFp16ToFp32PfP6__halfi_param_2
)
{
	.reg .pred 	%p<2>;
	.reg .b16 	%rs<2>;
	.reg .b32 	%r<6>;
	.reg .b32 	%f<2>;
	.reg .b64 	%rd<9>;

	ld.param.u64 	%rd1, [_Z17convertFp16ToFp32PfP6__halfi_param_0];
	ld.param.u64 	%rd2, [_Z17convertFp16ToFp32PfP6__halfi_param_1];
	ld.param.u32 	%r2, [_Z17convertFp16ToFp32PfP6__halfi_param_2];
	mov.u32 	%r3, %ntid.x;
	mov.u32 	%r4, %ctaid.x;
	mov.u32 	%r5, %tid.x;
	mad.lo.s32 	%r1, %r3, %r4, %r5;
	setp.ge.s32 	%p1, %r1, %r2;
	@%p1 bra 	$L__BB1_2;
	cvta.to.global.u64 	%rd3, %rd2;
	cvta.to.global.u64 	%rd4, %rd1;
	mul.wide.s32 	%rd5, %r1, 2;
	add.s64 	%rd6, %rd3, %rd5;
	ld.global.u16 	%rs1, [%rd6];
	// begin inline asm
	{  cvt.f32.f16 %f1, %rs1;}

	// end inline asm
	mul.wide.s32 	%rd7, %r1, 4;
	add.s64 	%rd8, %rd4, %rd7;
	st.global.f32 	[%rd8], %f1;
$L__BB1_2:
	ret;

}


// ===== COMPILED SASS (sm_100) =====

	.target	sm_100

	.elftype	@"ET_EXEC"


//--------------------- .note.nv.tkinfo           --------------------------
	.section	.note.nv.tkinfo,"",@"SHT_NOTE"
	.sectionflags	@"SHF_NOTE_NV_TKINFO"
	.tkinfo
        /*0018*/ 	.word	0x00000002
        /*0030*/ 	.string	""
        /*0030*/ 	.string	"ptxas"
        /*0030*/ 	.string	"Cuda compilation tools, release 13.0, V13.0.88"
        /*0030*/ 	.string	"Build cuda_13.0.r13.0/compiler.36424714_0"
        /*0030*/ 	.string	"-arch sm_100 -m 64 "



//--------------------- .note.nv.cuinfo           --------------------------
	.section	.note.nv.cuinfo,"",@"SHT_NOTE"
	.sectionflags	@"SHF_NOTE_NV_CUINFO"
        /*0018*/ 	.short	0x0002
        /*001a*/ 	.short	0x0064
        /*001c*/ 	.short	0x0082
	.zero		2


//--------------------- .nv.info                  --------------------------
	.section	.nv.info,"",@"SHT_CUDA_INFO"
	.align	4


	//----- nvinfo : EIATTR_REGCOUNT
	.align		4
        /*0000*/ 	.byte	0x04, 0x2f
        /*0002*/ 	.short	(.L_1 - .L_0)
	.align		4
.L_0:
        /*0004*/ 	.word	index@(_Z17convertFp32ToFp16P6__halfPfi)
        /*0008*/ 	.word	0x0000000a


	//----- nvinfo : EIATTR_FRAME_SIZE
	.align		4
.L_1:
        /*000c*/ 	.byte	0x04, 0x11
        /*000e*/ 	.short	(.L_3 - .L_2)
	.align		4
.L_2:
        /*0010*/ 	.word	index@(_Z17convertFp32ToFp16P6__halfPfi)
        /*0014*/ 	.word	0x00000000


	//----- nvinfo : EIATTR_REGCOUNT
	.align		4
.L_3:
        /*0018*/ 	.byte	0x04, 0x2f
        /*001a*/ 	.short	(.L_5 - .L_4)
	.align		4
.L_4:
        /*001c*/ 	.word	index@(_Z17convertFp16ToFp32PfP6__halfi)
        /*0020*/ 	.word	0x0000000a


	//----- nvinfo : EIATTR_FRAME_SIZE
	.align		4
.L_5:
        /*0024*/ 	.byte	0x04, 0x11
        /*0026*/ 	.short	(.L_7 - .L_6)
	.align		4
.L_6:
        /*0028*/ 	.word	index@(_Z17convertFp16ToFp32PfP6__halfi)
        /*002c*/ 	.word	0x00000000


	//----- nvinfo : EIATTR_MIN_STACK_SIZE
	.align		4
.L_7:
        /*0030*/ 	.byte	0x04, 0x12
        /*0032*/ 	.short	(.L_9 - .L_8)
	.align		4
.L_8:
        /*0034*/ 	.word	index@(_Z17convertFp16ToFp32PfP6__halfi)
        /*0038*/ 	.word	0x00000000


	//----- nvinfo : EIATTR_MIN_STACK_SIZE
	.align		4
.L_9:
        /*003c*/ 	.byte	0x04, 0x12
        /*003e*/ 	.short	(.L_11 - .L_10)
	.align		4
.L_10:
        /*0040*/ 	.word	index@(_Z17convertFp32ToFp16P6__halfPfi)
        /*0044*/ 	.word	0x00000000
.L_11:


//--------------------- .nv.compat                --------------------------
	.section	.nv.compat,"",@"SHT_CUDA_COMPAT_INFO"
	.align	4
        /*0000*/ 	.byte	0x02, 0x09, 0x00, 0x00, 0x02, 0x02, 0x01, 0x00, 0x02, 0x05, 0x05, 0x00, 0x03, 0x07, 0x01, 0x01
        /*0010*/ 	.byte	0x02, 0x03, 0x00, 0x00, 0x02, 0x06, 0x01, 0x00, 0x04, 0x0b, 0x08, 0x00, 0x09, 0x00, 0x00, 0x00
        /*0020*/ 	.byte	0x00, 0x00, 0x00, 0x00


//--------------------- .nv.info._Z17convertFp16ToFp32PfP6__halfi --------------------------
	.section	.nv.info._Z17convertFp16ToFp32PfP6__halfi,"",@"SHT_CUDA_INFO"
	.sectionflags	@""
	.align	4


	//----- nvinfo : EIATTR_CUDA_API_VERSION
	.align		4
        /*0000*/ 	.byte	0x04, 0x37
        /*0002*/ 	.short	(.L_13 - .L_12)
.L_12:
        /*0004*/ 	.word	0x00000082


	//----- nvinfo : EIATTR_KPARAM_INFO
	.align		4
.L_13:
        /*0008*/ 	.byte	0x04, 0x17
        /*000a*/ 	.short	(.L_15 - .L_14)
.L_14:
        /*000c*/ 	.word	0x00000000
        /*0010*/ 	.short	0x0002
        /*0012*/ 	.short	0x0010
        /*0014*/ 	.byte	0x00, 0xf0, 0x11, 0x00


	//----- nvinfo : EIATTR_KPARAM_INFO
	.align		4
.L_15:
        /*0018*/ 	.byte	0x04, 0x17
        /*001a*/ 	.short	(.L_17 - .L_16)
.L_16:
        /*001c*/ 	.word	0x00000000
        /*0020*/ 	.short	0x0001
        /*0022*/ 	.short	0x0008
        /*0024*/ 	.byte	0x00, 0xf5, 0x21, 0x00


	//----- nvinfo : EIATTR_KPARAM_INFO
	.align		4
.L_17:
        /*0028*/ 	.byte	0x04, 0x17
        /*002a*/ 	.short	(.L_19 - .L_18)
.L_18:
        /*002c*/ 	.word	0x00000000
        /*0030*/ 	.short	0x0000
        /*0032*/ 	.short	0x0000
        /*0034*/ 	.byte	0x00, 0xf5, 0x21, 0x00


	//----- nvinfo : EIATTR_SPARSE_MMA_MASK
	.align		4
.L_19:
        /*0038*/ 	.byte	0x03, 0x50
        /*003a*/ 	.short	0x0000


	//----- nvinfo : EIATTR_MAXREG_COUNT
	.align		4
        /*003c*/ 	.byte	0x03, 0x1b
        /*003e*/ 	.short	0x00ff


	//----- nvinfo : EIATTR_MERCURY_ISA_VERSION
	.align		4
        /*0040*/ 	.byte	0x03, 0x5f
        /*0042*/ 	.short	0x0101


	//----- nvinfo : EIATTR_VRC_CTA_INIT_COUNT
	.align		4
        /*0044*/ 	.byte	0x02, 0x4a
	.zero		1
	.zero		1


	//----- nvinfo : EIATTR_EXIT_INSTR_OFFSETS
	.align		4
        /*0048*/ 	.byte	0x04, 0x1c
        /*004a*/ 	.short	(.L_21 - .L_20)


	//   ....[0]....
.L_20:
        /*004c*/ 	.word	0x00000070


	//   ....[1]....
        /*0050*/ 	.word	0x00000100


	//----- nvinfo : EIATTR_CBANK_PARAM_SIZE
	.align		4
.L_21:
        /*0054*/ 	.byte	0x03, 0x19
        /*0056*/ 	.short	0x0014


	//----- nvinfo : EIATTR_PARAM_CBANK
	.align		4
        /*0058*/ 	.byte	0x04, 0x0a
        /*005a*/ 	.short	(.L_23 - .L_22)
	.align		4
.L_22:
        /*005c*/ 	.word	index@(.nv.constant0._Z17convertFp16ToFp32PfP6__halfi)
        /*0060*/ 	.short	0x0380
        /*0062*/ 	.short	0x0014


	//----- nvinfo : EIATTR_SW_WAR
	.align		4
.L_23:
        /*0064*/ 	.byte	0x04, 0x36
        /*0066*/ 	.short	(.L_25 - .L_24)
.L_24:
        /*0068*/ 	.word	0x00000008
.L_25:


//--------------------- .nv.info._Z17convertFp32ToFp16P6__halfPfi --------------------------
	.section	.nv.info._Z17convertFp32ToFp16P6__halfPfi,"",@"SHT_CUDA_INFO"
	.sectionflags	@""
	.align	4


	//----- nvinfo : EIATTR_CUDA_API_VERSION
	.align		4
        /*0000*/ 	.byte	0x04, 0x37
        /*0002*/ 	.short	(.L_27 - .L_26)
.L_26:
        /*0004*/ 	.word	0x00000082


	//----- nvinfo : EIATTR_KPARAM_INFO
	.align		4
.L_27:
        /*0008*/ 	.byte	0x04, 0x17
        /*000a*/ 	.short	(.L_29 - .L_28)
.L_28:
        /*000c*/ 	.word	0x00000000
        /*0010*/ 	.short	0x0002
        /*0012*/ 	.short	0x0010
        /*0014*/ 	.byte	0x00, 0xf0, 0x11, 0x00


	//----- nvinfo : EIATTR_KPARAM_INFO
	.align		4
.L_29:
        /*0018*/ 	.byte	0x04, 0x17
        /*001a*/ 	.short	(.L_31 - .L_30)
.L_30:
        /*001c*/ 	.word	0x00000000
        /*0020*/ 	.short	0x0001
        /*0022*/ 	.short	0x0008
        /*0024*/ 	.byte	0x00, 0xf5, 0x21, 0x00


	//----- nvinfo : EIATTR_KPARAM_INFO
	.align		4
.L_31:
        /*0028*/ 	.byte	0x04, 0x17
        /*002a*/ 	.short	(.L_33 - .L_32)
.L_32:
        /*002c*/ 	.word	0x00000000
        /*0030*/ 	.short	0x0000
        /*0032*/ 	.short	0x0000
        /*0034*/ 	.byte	0x00, 0xf5, 0x21, 0x00


	//----- nvinfo : EIATTR_SPARSE_MMA_MASK
	.align		4
.L_33:
        /*0038*/ 	.byte	0x03, 0x50
        /*003a*/ 	.short	0x0000


	//----- nvinfo : EIATTR_MAXREG_COUNT
	.align		4
        /*003c*/ 	.byte	0x03, 0x1b
        /*003e*/ 	.short	0x00ff


	//----- nvinfo : EIATTR_MERCURY_ISA_VERSION
	.align		4
        /*0040*/ 	.byte	0x03, 0x5f
        /*0042*/ 	.short	0x0101


	//----- nvinfo : EIATTR_VRC_CTA_INIT_COUNT
	.align		4
        /*0044*/ 	.byte	0x02, 0x4a
	.zero		1
	.zero		1


	//----- nvinfo : EIATTR_EXIT_INSTR_OFFSETS
	.align		4
        /*0048*/ 	.byte	0x04, 0x1c
        /*004a*/ 	.short	(.L_35 - .L_34)


	//   ....[0]....
.L_34:
        /*004c*/ 	.word	0x00000070


	//   ....[1]....
        /*0050*/ 	.word	0x00000100


	//----- nvinfo : EIATTR_CBANK_PARAM_SIZE
	.align		4
.L_35:
        /*0054*/ 	.byte	0x03, 0x19
        /*0056*/ 	.short	0x0014


	//----- nvinfo : EIATTR_PARAM_CBANK
	.align		4
        /*0058*/ 	.byte	0x04, 0x0a
        /*005a*/ 	.short	(.L_37 - .L_36)
	.align		4
.L_36:
        /*005c*/ 	.word	index@(.nv.constant0._Z17convertFp32ToFp16P6__halfPfi)
        /*0060*/ 	.short	0x0380
        /*0062*/ 	.short	0x0014


	//----- nvinfo : EIATTR_SW_WAR
	.align		4
.L_37:
        /*0064*/ 	.byte	0x04, 0x36
        /*0066*/ 	.short	(.L_39 - .L_38)
.L_38:
        /*0068*/ 	.word	0x00000008
.L_39:


//--------------------- .nv.callgraph             --------------------------
	.section	.nv.callgraph,"",@"SHT_CUDA_CALLGRAPH"
	.align	4
	.sectionentsize	8
	.align		4
        /*0000*/ 	.word	0x00000000
	.align		4
        /*0004*/ 	.word	0xffffffff
	.align		4
        /*0008*/ 	.word	0x00000000
	.align		4
        /*000c*/ 	.word	0xfffffffe
	.align		4
        /*0010*/ 	.word	0x00000000
	.align		4
        /*0014*/ 	.word	0xfffffffd
	.align		4
        /*0018*/ 	.word	0x00000000
	.align		4
        /*001c*/ 	.word	0xfffffffc


//--------------------- .text._Z17convertFp16ToFp32PfP6__halfi --------------------------
	.section	.text._Z17convertFp16ToFp32PfP6__halfi,"ax",@progbits
	.align	128
        .global         _Z17convertFp16ToFp32PfP6__halfi
        .type           _Z17convertFp16ToFp32PfP6__halfi,@function
        .size           _Z17convertFp16ToFp32PfP6__halfi,(.L_x_2 - _Z17convertFp16ToFp32PfP6__halfi)
        .other          _Z17convertFp16ToFp32PfP6__halfi,@"STO_CUDA_ENTRY STV_DEFAULT"
_Z17convertFp16ToFp32PfP6__halfi:
.text._Z17convertFp16ToFp32PfP6__halfi:
[----:B------:R-:W-:Y:S01]  /*0000*/  LDC R1, c[0x0][0x37c] ;  /* 0x0000df00ff017b82 */ /* 0x000fe20000000800 */
[----:B------:R-:W0:Y:S01]  /*0010*/  S2R R7, SR_CTAID.X ;  /* 0x0000000000077919 */ /* 0x000e220000002500 */
[----:B------:R-:W0:Y:S01]  /*0020*/  LDCU UR4, c[0x0][0x360] ;  /* 0x00006c00ff0477ac */ /* 0x000e220008000800 */
[----:B------:R-:W0:Y:S01]  /*0030*/  S2R R0, SR_TID.X ;  /* 0x0000000000007919 */ /* 0x000e220000002100 */
[----:B------:R-:W1:Y:S01]  /*0040*/  LDCU UR5, c[0x0][0x390] ;  /* 0x00007200ff0577ac */ /* 0x000e620008000800 */
[----:B0-----:R-:W-:-:S05]  /*0050*/  IMAD R7, R7, UR4, R0 ;  /* 0x0000000407077c24 */ /* 0x001fca000f8e0200 */
[----:B-1----:R-:W-:-:S13]  /*0060*/  ISETP.GE.AND P0, PT, R7, UR5, PT ;  /* 0x0000000507007c0c */ /* 0x002fda000bf06270 */
[----:B------:R-:W-:Y:S05]  /*0070*/  @P0 EXIT ;  /* 0x000000000000094d */ /* 0x000fea0003800000 */
[----:B------:R-:W0:Y:S01]  /*0080*/  LDC.64 R2, c[0x0][0x388] ;  /* 0x0000e200ff027b82 */ /* 0x000e220000000a00 */
[----:B------:R-:W1:Y:S07]  /*0090*/  LDCU.64 UR4, c[0x0][0x358] ;  /* 0x00006b00ff0477ac */ /* 0x000e6e0008000a00 */
[----:B------:R-:W2:Y:S01]  /*00a0*/  LDC.64 R4, c[0x0][0x380] ;  /* 0x0000e000ff047b82 */ /* 0x000ea20000000a00 */
[----:B0-----:R-:W-:-:S06]  /*00b0*/  IMAD.WIDE R2, R7, 0x2, R2 ;  /* 0x0000000207027825 */ /* 0x001fcc00078e0202 */
[----:B-1----:R-:W3:Y:S01]  /*00c0*/  LDG.E.U16 R2, desc[UR4][R2.64] ;  /* 0x0000000402027981 */ /* 0x002ee2000c1e1500 */
[----:B--2---:R-:W-:-:S04]  /*00d0*/  IMAD.WIDE R4, R7, 0x4, R4 ;  /* 0x0000000407047825 */ /* 0x004fc800078e0204 */
[----:B---3--:R-:W-:-:S05]  /*00e0*/  HADD2.F32 R7, -RZ, R2.H0_H0 ;  /* 0x20000002ff077230 */ /* 0x008fca0000004100 */
[----:B------:R-:W-:Y:S01]  /*00f0*/  STG.E desc[UR4][R4.64], R7 ;  /* 0x0000000704007986 */ /* 0x000fe2000c101904 */
[----:B------:R-:W-:Y:S05]  /*0100*/  EXIT ;  /* 0x000000000000794d */ /* 0x000fea0003800000 */
.L_x_0:
[----:B------:R-:W-:-:S00]  /*0110*/  BRA `(.L_x_0) ;  /* 0xfffffffc00fc7947 */ /* 0x000fc0000383ffff */
[----:B------:R-:W-:-:S00]  /*0120*/  NOP ;  /* 0x0000000000007918 */ /* 0x000fc00000000000 */
        /* <DEDUP_REMOVED lines=13> */
.L_x_2:


//--------------------- .text._Z17convertFp32ToFp16P6__halfPfi --------------------------
	.section	.text._Z17convertFp32ToFp16P6__halfPfi,"ax",@progbits
	.align	128
        .global         _Z17convertFp32ToFp16P6__halfPfi
        .type           _Z17convertFp32ToFp16P6__halfPfi,@function
        .size           _Z17convertFp32ToFp16P6__halfPfi,(.L_x_3 - _Z17convertFp32ToFp16P6__halfPfi)
        .other          _Z17convertFp32ToFp16P6__halfPfi,@"STO_CUDA_ENTRY STV_DEFAULT"
_Z17convertFp32ToFp16P6__halfPfi:
.text._Z17convertFp32ToFp16P6__halfPfi:
        /* <DEDUP_REMOVED lines=12> */
[----:B-1----:R-:W3:Y:S01]  /*00c0*/  LDG.E R4, desc[UR4][R4.64] ;  /* 0x0000000404047981 */ /* 0x002ee2000c1e1900 */
[----:B--2---:R-:W-:Y:S01]  /*00d0*/  IMAD.WIDE R2, R7, 0x2, R2 ;  /* 0x0000000207027825 */ /* 0x004fe200078e0202 */
[----:B---3--:R-:W-:-:S05]  /*00e0*/  F2FP.F16.F32.PACK_AB R0, RZ, R4 ;  /* 0x00000004ff00723e */ /* 0x008fca00000000ff */
[----:B------:R-:W-:Y:S01]  /*00f0*/  STG.E.U16 desc[UR4][R2.64], R0 ;  /* 0x0000000002007986 */ /* 0x000fe2000c101504 */
[----:B------:R-:W-:Y:S05]  /*0100*/  EXIT ;  /* 0x000000000000794d */ /* 0x000fea0003800000 */
.L_x_1:
        /* <DEDUP_REMOVED lines=15> */
.L_x_3:


//--------------------- .nv.shared.reserved.0     --------------------------
	.section	.nv.shared.reserved.0,"aw",@nobits
	.weak		__nv_reservedSMEM_offset_0_alias
	.size		__nv_reservedSMEM_offset_0_alias, 0, 64
	.other		__nv_reservedSMEM_offset_0_alias,@"STO_CUDA_RESERVED_SHARED STV_DEFAULT"
__nv_reservedSMEM_offset_0_alias:
	.zero		0
	.zero		64


//--------------------- .nv.constant0._Z17convertFp16ToFp32PfP6__halfi --------------------------
	.section	.nv.constant0._Z17convertFp16ToFp32PfP6__halfi,"a",@progbits
	.sectionflags	@""
	.align	4
.nv.constant0._Z17convertFp16ToFp32PfP6__halfi:
	.zero		916


//--------------------- .nv.constant0._Z17convertFp32ToFp16P6__halfPfi --------------------------
	.section	.nv.constant0._Z17convertFp32ToFp16P6__halfPfi,"a",@progbits
	.sectionflags	@""
	.align	4
.nv.constant0._Z17convertFp32ToFp16P6__halfPfi:
	.zero		916


//--------------------- SYMBOLS --------------------------

	.type		.nv.reservedSmem.offset0,@object
	.size		.nv.reservedSmem.offset0,0x4
